//
// Generated by NVIDIA NVVM Compiler
//
// Compiler Build ID: CL-36424714
// Cuda compilation tools, release 13.0, V13.0.88
// Based on NVVM 20.0.0
//

.version 9.0
.target sm_100
.address_size 64

	// .globl	_Z14average_kernelPfS_ii
.const .align 4 .b8 MASK[40];

.visible .entry _Z14average_kernelPfS_ii(
	.param .u64 .ptr .align 1 _Z14average_kernelPfS_ii_param_0,
	.param .u64 .ptr .align 1 _Z14average_kernelPfS_ii_param_1,
	.param .u32 _Z14average_kernelPfS_ii_param_2,
	.param .u32 _Z14average_kernelPfS_ii_param_3
)
{
	.reg .pred 	%p<27>;
	.reg .b32 	%r<51>;
	.reg .b32 	%f<112>;
	.reg .b64 	%rd<51>;

	ld.param.u64 	%rd6, [_Z14average_kernelPfS_ii_param_0];
	ld.param.u64 	%rd7, [_Z14average_kernelPfS_ii_param_1];
	ld.param.u32 	%r35, [_Z14average_kernelPfS_ii_param_2];
	ld.param.u32 	%r36, [_Z14average_kernelPfS_ii_param_3];
	cvta.to.global.u64 	%rd1, %rd7;
	cvta.to.global.u64 	%rd2, %rd6;
	mov.u32 	%r37, %ctaid.x;
	mov.u32 	%r38, %ntid.x;
	mov.u32 	%r39, %tid.x;
	mad.lo.s32 	%r45, %r37, %r38, %r39;
	mov.u32 	%r40, %nctaid.x;
	mul.lo.s32 	%r2, %r38, %r40;
	setp.ge.s32 	%p1, %r45, %r35;
	@%p1 bra 	$L__BB0_61;
	setp.gt.s32 	%p2, %r36, 0;
	@%p2 bra 	$L__BB0_2;
	bra.uni 	$L__BB0_60;
$L__BB0_2:
	and.b32  	%r3, %r36, 7;
	add.s32 	%r4, %r3, -1;
	and.b32  	%r5, %r36, 3;
	and.b32  	%r6, %r36, 2147483640;
	and.b32  	%r7, %r36, 1;
	mov.u64 	%rd47, MASK;
$L__BB0_3:
	setp.lt.u32 	%p4, %r36, 8;
	sub.s32 	%r43, %r45, %r36;
	add.s32 	%r9, %r43, 1;
	mov.f32 	%f111, 0f00000000;
	mov.b32 	%r48, 0;
	@%p4 bra 	$L__BB0_30;
	mov.f32 	%f111, 0f00000000;
	mov.b32 	%r46, 0;
$L__BB0_5:
	.pragma "nounroll";
	add.s32 	%r11, %r9, %r46;
	setp.gt.s32 	%p5, %r11, -1;
	@%p5 bra 	$L__BB0_7;
	ld.global.f32 	%f90, [%rd1];
	bra.uni 	$L__BB0_8;
$L__BB0_7:
	mul.wide.u32 	%rd10, %r11, 4;
	add.s64 	%rd11, %rd1, %rd10;
	ld.global.f32 	%f90, [%rd11];
$L__BB0_8:
	mul.wide.u32 	%rd12, %r46, 4;
	add.s64 	%rd3, %rd47, %rd12;
	ld.const.f32 	%f72, [%rd3];
	fma.rn.f32 	%f5, %f90, %f72, %f111;
	add.s32 	%r12, %r11, 1;
	setp.gt.s32 	%p6, %r12, -1;
	@%p6 bra 	$L__BB0_10;
	ld.global.f32 	%f91, [%rd1];
	bra.uni 	$L__BB0_11;
$L__BB0_10:
	mul.wide.u32 	%rd14, %r12, 4;
	add.s64 	%rd15, %rd1, %rd14;
	ld.global.f32 	%f91, [%rd15];
$L__BB0_11:
	ld.const.f32 	%f73, [%rd3+4];
	fma.rn.f32 	%f9, %f91, %f73, %f5;
	add.s32 	%r13, %r11, 2;
	setp.gt.s32 	%p7, %r13, -1;
	@%p7 bra 	$L__BB0_13;
	ld.global.f32 	%f92, [%rd1];
	bra.uni 	$L__BB0_14;
$L__BB0_13:
	mul.wide.u32 	%rd16, %r13, 4;
	add.s64 	%rd17, %rd1, %rd16;
	ld.global.f32 	%f92, [%rd17];
$L__BB0_14:
	ld.const.f32 	%f74, [%rd3+8];
	fma.rn.f32 	%f13, %f92, %f74, %f9;
	add.s32 	%r14, %r11, 3;
	setp.gt.s32 	%p8, %r14, -1;
	@%p8 bra 	$L__BB0_16;
	ld.global.f32 	%f93, [%rd1];
	bra.uni 	$L__BB0_17;
$L__BB0_16:
	mul.wide.u32 	%rd18, %r14, 4;
	add.s64 	%rd19, %rd1, %rd18;
	ld.global.f32 	%f93, [%rd19];
$L__BB0_17:
	ld.const.f32 	%f75, [%rd3+12];
	fma.rn.f32 	%f17, %f93, %f75, %f13;
	add.s32 	%r15, %r11, 4;
	setp.gt.s32 	%p9, %r15, -1;
	@%p9 bra 	$L__BB0_19;
	ld.global.f32 	%f94, [%rd1];
	bra.uni 	$L__BB0_20;
$L__BB0_19:
	mul.wide.u32 	%rd20, %r15, 4;
	add.s64 	%rd21, %rd1, %rd20;
	ld.global.f32 	%f94, [%rd21];
$L__BB0_20:
	ld.const.f32 	%f76, [%rd3+16];
	fma.rn.f32 	%f21, %f94, %f76, %f17;
	add.s32 	%r16, %r11, 5;
	setp.gt.s32 	%p10, %r16, -1;
	@%p10 bra 	$L__BB0_22;
	ld.global.f32 	%f95, [%rd1];
	bra.uni 	$L__BB0_23;
$L__BB0_22:
	mul.wide.u32 	%rd22, %r16, 4;
	add.s64 	%rd23, %rd1, %rd22;
	ld.global.f32 	%f95, [%rd23];
$L__BB0_23:
	ld.const.f32 	%f77, [%rd3+20];
	fma.rn.f32 	%f25, %f95, %f77, %f21;
	add.s32 	%r17, %r11, 6;
	setp.gt.s32 	%p11, %r17, -1;
	@%p11 bra 	$L__BB0_25;
	ld.global.f32 	%f96, [%rd1];
	bra.uni 	$L__BB0_26;
$L__BB0_25:
	mul.wide.u32 	%rd24, %r17, 4;
	add.s64 	%rd25, %rd1, %rd24;
	ld.global.f32 	%f96, [%rd25];
$L__BB0_26:
	ld.const.f32 	%f78, [%rd3+24];
	fma.rn.f32 	%f29, %f96, %f78, %f25;
	add.s32 	%r18, %r11, 7;
	setp.gt.s32 	%p12, %r18, -1;
	@%p12 bra 	$L__BB0_28;
	ld.global.f32 	%f97, [%rd1];
	bra.uni 	$L__BB0_29;
$L__BB0_28:
	mul.wide.u32 	%rd26, %r18, 4;
	add.s64 	%rd27, %rd1, %rd26;
	ld.global.f32 	%f97, [%rd27];
$L__BB0_29:
	ld.const.f32 	%f79, [%rd3+28];
	fma.rn.f32 	%f111, %f97, %f79, %f29;
	add.s32 	%r46, %r46, 8;
	setp.ne.s32 	%p13, %r46, %r6;
	mov.u32 	%r48, %r6;
	@%p13 bra 	$L__BB0_5;
$L__BB0_30:
	setp.eq.s32 	%p14, %r3, 0;
	@%p14 bra 	$L__BB0_59;
	setp.lt.u32 	%p15, %r4, 3;
	@%p15 bra 	$L__BB0_45;
	add.s32 	%r21, %r9, %r48;
	setp.gt.s32 	%p16, %r21, -1;
	@%p16 bra 	$L__BB0_34;
	ld.global.f32 	%f100, [%rd1];
	bra.uni 	$L__BB0_35;
$L__BB0_34:
	mul.wide.u32 	%rd28, %r21, 4;
	add.s64 	%rd29, %rd1, %rd28;
	ld.global.f32 	%f100, [%rd29];
$L__BB0_35:
	mul.wide.u32 	%rd30, %r48, 4;
	add.s64 	%rd4, %rd47, %rd30;
	ld.const.f32 	%f81, [%rd4];
	fma.rn.f32 	%f39, %f100, %f81, %f111;
	add.s32 	%r22, %r21, 1;
	setp.gt.s32 	%p17, %r22, -1;
	@%p17 bra 	$L__BB0_37;
	ld.global.f32 	%f101, [%rd1];
	bra.uni 	$L__BB0_38;
$L__BB0_37:
	mul.wide.u32 	%rd32, %r22, 4;
	add.s64 	%rd33, %rd1, %rd32;
	ld.global.f32 	%f101, [%rd33];
$L__BB0_38:
	ld.const.f32 	%f82, [%rd4+4];
	fma.rn.f32 	%f43, %f101, %f82, %f39;
	add.s32 	%r23, %r21, 2;
	setp.gt.s32 	%p18, %r23, -1;
	@%p18 bra 	$L__BB0_40;
	ld.global.f32 	%f102, [%rd1];
	bra.uni 	$L__BB0_41;
$L__BB0_40:
	mul.wide.u32 	%rd34, %r23, 4;
	add.s64 	%rd35, %rd1, %rd34;
	ld.global.f32 	%f102, [%rd35];
$L__BB0_41:
	ld.const.f32 	%f83, [%rd4+8];
	fma.rn.f32 	%f47, %f102, %f83, %f43;
	add.s32 	%r24, %r21, 3;
	setp.gt.s32 	%p19, %r24, -1;
	@%p19 bra 	$L__BB0_43;
	ld.global.f32 	%f103, [%rd1];
	bra.uni 	$L__BB0_44;
$L__BB0_43:
	mul.wide.u32 	%rd36, %r24, 4;
	add.s64 	%rd37, %rd1, %rd36;
	ld.global.f32 	%f103, [%rd37];
$L__BB0_44:
	ld.const.f32 	%f84, [%rd4+12];
	fma.rn.f32 	%f111, %f103, %f84, %f47;
	add.s32 	%r48, %r48, 4;
$L__BB0_45:
	setp.eq.s32 	%p20, %r5, 0;
	@%p20 bra 	$L__BB0_59;
	setp.eq.s32 	%p21, %r5, 1;
	@%p21 bra 	$L__BB0_54;
	add.s32 	%r27, %r9, %r48;
	setp.gt.s32 	%p22, %r27, -1;
	@%p22 bra 	$L__BB0_49;
	ld.global.f32 	%f106, [%rd1];
	bra.uni 	$L__BB0_50;
$L__BB0_49:
	mul.wide.u32 	%rd38, %r27, 4;
	add.s64 	%rd39, %rd1, %rd38;
	ld.global.f32 	%f106, [%rd39];
$L__BB0_50:
	mul.wide.u32 	%rd40, %r48, 4;
	add.s64 	%rd5, %rd47, %rd40;
	ld.const.f32 	%f86, [%rd5];
	fma.rn.f32 	%f57, %f106, %f86, %f111;
	add.s32 	%r28, %r27, 1;
	setp.gt.s32 	%p23, %r28, -1;
	@%p23 bra 	$L__BB0_52;
	ld.global.f32 	%f107, [%rd1];
	bra.uni 	$L__BB0_53;
$L__BB0_52:
	mul.wide.u32 	%rd42, %r28, 4;
	add.s64 	%rd43, %rd1, %rd42;
	ld.global.f32 	%f107, [%rd43];
$L__BB0_53:
	ld.const.f32 	%f87, [%rd5+4];
	fma.rn.f32 	%f111, %f107, %f87, %f57;
	add.s32 	%r48, %r48, 2;
$L__BB0_54:
	setp.eq.s32 	%p24, %r7, 0;
	@%p24 bra 	$L__BB0_59;
	add.s32 	%r31, %r9, %r48;
	setp.gt.s32 	%p25, %r31, -1;
	@%p25 bra 	$L__BB0_57;
	ld.global.f32 	%f110, [%rd1];
	bra.uni 	$L__BB0_58;
$L__BB0_57:
	mul.wide.u32 	%rd44, %r31, 4;
	add.s64 	%rd45, %rd1, %rd44;
	ld.global.f32 	%f110, [%rd45];
$L__BB0_58:
	mul.wide.u32 	%rd46, %r48, 4;
	add.s64 	%rd48, %rd47, %rd46;
	ld.const.f32 	%f88, [%rd48];
	fma.rn.f32 	%f111, %f110, %f88, %f111;
$L__BB0_59:
	mul.wide.s32 	%rd49, %r45, 4;
	add.s64 	%rd50, %rd2, %rd49;
	st.global.f32 	[%rd50], %f111;
	add.s32 	%r45, %r45, %r2;
	setp.lt.s32 	%p26, %r45, %r35;
	@%p26 bra 	$L__BB0_3;
	bra.uni 	$L__BB0_61;
$L__BB0_60:
	mul.wide.s32 	%rd8, %r45, 4;
	add.s64 	%rd9, %rd2, %rd8;
	mov.b32 	%r41, 0;
	st.global.u32 	[%rd9], %r41;
	add.s32 	%r45, %r45, %r2;
	setp.lt.s32 	%p3, %r45, %r35;
	@%p3 bra 	$L__BB0_60;
$L__BB0_61:
	ret;

}


// ===== COMPILED SASS (sm_100) =====

	.target	sm_100

	.elftype	@"ET_EXEC"


//--------------------- .note.nv.tkinfo           --------------------------
	.section	.note.nv.tkinfo,"",@"SHT_NOTE"
	.sectionflags	@"SHF_NOTE_NV_TKINFO"
	.tkinfo
        /*0018*/ 	.word	0x00000002
        /*0030*/ 	.string	""
        /*0030*/ 	.string	"ptxas"
        /*0030*/ 	.string	"Cuda compilation tools, release 13.0, V13.0.88"
        /*0030*/ 	.string	"Build cuda_13.0.r13.0/compiler.36424714_0"
        /*0030*/ 	.string	"-arch sm_100 -m 64 "



//--------------------- .note.nv.cuinfo           --------------------------
	.section	.note.nv.cuinfo,"",@"SHT_NOTE"
	.sectionflags	@"SHF_NOTE_NV_CUINFO"
        /*0018*/ 	.short	0x0002
        /*001a*/ 	.short	0x0064
        /*001c*/ 	.short	0x0082
	.zero		2


//--------------------- .nv.info                  --------------------------
	.section	.nv.info,"",@"SHT_CUDA_INFO"
	.align	4


	//----- nvinfo : EIATTR_REGCOUNT
	.align		4
        /*0000*/ 	.byte	0x04, 0x2f
        /*0002*/ 	.short	(.L_2 - .L_1)
	.align		4
.L_1:
        /*0004*/ 	.word	index@(_Z14average_kernelPfS_ii)
        /*0008*/ 	.word	0x00000020


	//----- nvinfo : EIATTR_FRAME_SIZE
	.align		4
.L_2:
        /*000c*/ 	.byte	0x04, 0x11
        /*000e*/ 	.short	(.L_4 - .L_3)
	.align		4
.L_3:
        /*0010*/ 	.word	index@(_Z14average_kernelPfS_ii)
        /*0014*/ 	.word	0x00000000


	//----- nvinfo : EIATTR_MIN_STACK_SIZE
	.align		4
.L_4:
        /*0018*/ 	.byte	0x04, 0x12
        /*001a*/ 	.short	(.L_6 - .L_5)
	.align		4
.L_5:
        /*001c*/ 	.word	index@(_Z14average_kernelPfS_ii)
        /*0020*/ 	.word	0x00000000
.L_6:


//--------------------- .nv.compat                --------------------------
	.section	.nv.compat,"",@"SHT_CUDA_COMPAT_INFO"
	.align	4
        /*0000*/ 	.byte	0x02, 0x09, 0x00, 0x00, 0x02, 0x02, 0x01, 0x00, 0x02, 0x05, 0x05, 0x00, 0x03, 0x07, 0x01, 0x01
        /*0010*/ 	.byte	0x02, 0x03, 0x00, 0x00, 0x02, 0x06, 0x01, 0x00, 0x04, 0x0b, 0x08, 0x00, 0x09, 0x00, 0x00, 0x00
        /*0020*/ 	.byte	0x00, 0x00, 0x00, 0x00


//--------------------- .nv.info._Z14average_kernelPfS_ii --------------------------
	.section	.nv.info._Z14average_kernelPfS_ii,"",@"SHT_CUDA_INFO"
	.sectionflags	@""
	.align	4


	//----- nvinfo : EIATTR_CUDA_API_VERSION
	.align		4
        /*0000*/ 	.byte	0x04, 0x37
        /*0002*/ 	.short	(.L_8 - .L_7)
.L_7:
        /*0004*/ 	.word	0x00000082


	//----- nvinfo : EIATTR_KPARAM_INFO
	.align		4
.L_8:
        /*0008*/ 	.byte	0x04, 0x17
        /*000a*/ 	.short	(.L_10 - .L_9)
.L_9:
        /*000c*/ 	.word	0x00000000
        /*0010*/ 	.short	0x0003
        /*0012*/ 	.short	0x0014
        /*0014*/ 	.byte	0x00, 0xf0, 0x11, 0x00


	//----- nvinfo : EIATTR_KPARAM_INFO
	.align		4
.L_10:
        /*0018*/ 	.byte	0x04, 0x17
        /*001a*/ 	.short	(.L_12 - .L_11)
.L_11:
        /*001c*/ 	.word	0x00000000
        /*0020*/ 	.short	0x0002
        /*0022*/ 	.short	0x0010
        /*0024*/ 	.byte	0x00, 0xf0, 0x11, 0x00


	//----- nvinfo : EIATTR_KPARAM_INFO
	.align		4
.L_12:
        /*0028*/ 	.byte	0x04, 0x17
        /*002a*/ 	.short	(.L_14 - .L_13)
.L_13:
        /*002c*/ 	.word	0x00000000
        /*0030*/ 	.short	0x0001
        /*0032*/ 	.short	0x0008
        /*0034*/ 	.byte	0x00, 0xf5, 0x21, 0x00


	//----- nvinfo : EIATTR_KPARAM_INFO
	.align		4
.L_14:
        /*0038*/ 	.byte	0x04, 0x17
        /*003a*/ 	.short	(.L_16 - .L_15)
.L_15:
        /*003c*/ 	.word	0x00000000
        /*0040*/ 	.short	0x0000
        /*0042*/ 	.short	0x0000
        /*0044*/ 	.byte	0x00, 0xf5, 0x21, 0x00


	//----- nvinfo : EIATTR_SPARSE_MMA_MASK
	.align		4
.L_16:
        /*0048*/ 	.byte	0x03, 0x50
        /*004a*/ 	.short	0x0000


	//----- nvinfo : EIATTR_MAXREG_COUNT
	.align		4
        /*004c*/ 	.byte	0x03, 0x1b
        /*004e*/ 	.short	0x00ff


	//----- nvinfo : EIATTR_MERCURY_ISA_VERSION
	.align		4
        /*0050*/ 	.byte	0x03, 0x5f
        /*0052*/ 	.short	0x0101


	//----- nvinfo : EIATTR_VRC_CTA_INIT_COUNT
	.align		4
        /*0054*/ 	.byte	0x02, 0x4a
	.zero		1
	.zero		1


	//----- nvinfo : EIATTR_EXIT_INSTR_OFFSETS
	.align		4
        /*0058*/ 	.byte	0x04, 0x1c
        /*005a*/ 	.short	(.L_18 - .L_17)


	//   ....[0]....
.L_17:
        /*005c*/ 	.word	0x00000090


	//   ....[1]....
        /*0060*/ 	.word	0x00000140


	//   ....[2]....
        /*0064*/ 	.word	0x00000c40


	//----- nvinfo : EIATTR_CRS_STACK_SIZE
	.align		4
.L_18:
        /*0068*/ 	.byte	0x04, 0x1e
        /*006a*/ 	.short	(.L_20 - .L_19)
.L_19:
        /*006c*/ 	.word	0x00000000


	//----- nvinfo : EIATTR_CBANK_PARAM_SIZE
	.align		4
.L_20:
        /*0070*/ 	.byte	0x03, 0x19
        /*0072*/ 	.short	0x0018


	//----- nvinfo : EIATTR_PARAM_CBANK
	.align		4
        /*0074*/ 	.byte	0x04, 0x0a
        /*0076*/ 	.short	(.L_22 - .L_21)
	.align		4
.L_21:
        /*0078*/ 	.word	index@(.nv.constant0._Z14average_kernelPfS_ii)
        /*007c*/ 	.short	0x0380
        /*007e*/ 	.short	0x0018


	//----- nvinfo : EIATTR_SW_WAR
	.align		4
.L_22:
        /*0080*/ 	.byte	0x04, 0x36
        /*0082*/ 	.short	(.L_24 - .L_23)
.L_23:
        /*0084*/ 	.word	0x00000008
.L_24:


//--------------------- .nv.callgraph             --------------------------
	.section	.nv.callgraph,"",@"SHT_CUDA_CALLGRAPH"
	.align	4
	.sectionentsize	8
	.align		4
        /*0000*/ 	.word	0x00000000
	.align		4
        /*0004*/ 	.word	0xffffffff
	.align		4
        /*0008*/ 	.word	0x00000000
	.align		4
        /*000c*/ 	.word	0xfffffffe
	.align		4
        /*0010*/ 	.word	0x00000000
	.align		4
        /*0014*/ 	.word	0xfffffffd
	.align		4
        /*0018*/ 	.word	0x00000000
	.align		4
        /*001c*/ 	.word	0xfffffffc


//--------------------- .nv.constant3             --------------------------
	.section	.nv.constant3,"a",@progbits
	.align	4
.nv.constant3:
	.type		MASK,@object
	.size		MASK,(.L_0 - MASK)
MASK:
	.zero		40
.L_0:


//--------------------- .text._Z14average_kernelPfS_ii --------------------------
	.section	.text._Z14average_kernelPfS_ii,"ax",@progbits
	.align	128
        .global         _Z14average_kernelPfS_ii
        .type           _Z14average_kernelPfS_ii,@function
        .size           _Z14average_kernelPfS_ii,(.L_x_9 - _Z14average_kernelPfS_ii)
        .other          _Z14average_kernelPfS_ii,@"STO_CUDA_ENTRY STV_DEFAULT"
_Z14average_kernelPfS_ii:
.text._Z14average_kernelPfS_ii:
[----:B------:R-:W-:Y:S01]  /*0000*/  LDC R1, c[0x0][0x37c] ;  /* 0x0000df00ff017b82 */ /* 0x000fe20000000800 */
[----:B------:R-:W0:Y:S07]  /*0010*/  S2R R3, SR_TID.X ;  /* 0x0000000000037919 */ /* 0x000e2e0000002100 */
[----:B------:R-:W0:Y:S01]  /*0020*/  S2UR UR4, SR_CTAID.X ;  /* 0x00000000000479c3 */ /* 0x000e220000002500 */
[----:B------:R-:W1:Y:S07]  /*0030*/  LDCU UR6, c[0x0][0x390] ;  /* 0x00007200ff0677ac */ /* 0x000e6e0008000800 */
[----:B------:R-:W0:Y:S01]  /*0040*/  LDC R0, c[0x0][0x360] ;  /* 0x0000d800ff007b82 */ /* 0x000e220000000800 */
[----:B------:R-:W2:Y:S01]  /*0050*/  LDCU UR5, c[0x0][0x370] ;  /* 0x00006e00ff0577ac */ /* 0x000ea20008000800 */
[----:B0-----:R-:W-:-:S02]  /*0060*/  IMAD R3, R0, UR4, R3 ;  /* 0x0000000400037c24 */ /* 0x001fc4000f8e0203 */
[----:B--2---:R-:W-:-:S03]  /*0070*/  IMAD R0, R0, UR5, RZ ;  /* 0x0000000500007c24 */ /* 0x004fc6000f8e02ff */
[----:B-1----:R-:W-:-:S13]  /*0080*/  ISETP.GE.AND P0, PT, R3, UR6, PT ;  /* 0x0000000603007c0c */ /* 0x002fda000bf06270 */
[----:B------:R-:W-:Y:S05]  /*0090*/  @P0 EXIT ;  /* 0x000000000000094d */ /* 0x000fea0003800000 */
[----:B------:R-:W0:Y:S01]  /*00a0*/  LDCU UR4, c[0x0][0x394] ;  /* 0x00007280ff0477ac */ /* 0x000e220008000800 */
[----:B------:R-:W1:Y:S01]  /*00b0*/  LDCU.64 UR8, c[0x0][0x358] ;  /* 0x00006b00ff0877ac */ /* 0x000e620008000a00 */
[----:B0-----:R-:W-:-:S09]  /*00c0*/  UISETP.GT.AND UP0, UPT, UR4, URZ, UPT ;  /* 0x000000ff0400728c */ /* 0x001fd2000bf04270 */
[----:B-1----:R-:W-:Y:S05]  /*00d0*/  BRA.U UP0, `(.L_x_0) ;  /* 0x00000001001c7547 */ /* 0x002fea000b800000 */
[----:B------:R-:W0:Y:S02]  /*00e0*/  LDC.64 R6, c[0x0][0x380] ;  /* 0x0000e000ff067b82 */ /* 0x000e240000000a00 */
.L_x_1:
[----:B0-----:R-:W-:Y:S01]  /*00f0*/  IMAD.WIDE R4, R3, 0x4, R6 ;  /* 0x0000000403047825 */ /* 0x001fe200078e0206 */
[----:B------:R-:W-:-:S04]  /*0100*/  IADD3 R3, PT, PT, R0, R3, RZ ;  /* 0x0000000300037210 */ /* 0x000fc80007ffe0ff */
[----:B------:R1:W-:Y:S01]  /*0110*/  STG.E desc[UR8][R4.64], RZ ;  /* 0x000000ff04007986 */ /* 0x0003e2000c101908 */
[----:B------:R-:W-:-:S13]  /*0120*/  ISETP.GE.AND P0, PT, R3, UR6, PT ;  /* 0x0000000603007c0c */ /* 0x000fda000bf06270 */
[----:B-1----:R-:W-:Y:S05]  /*0130*/  @!P0 BRA `(.L_x_1) ;  /* 0xfffffffc00ec8947 */ /* 0x002fea000383ffff */
[----:B------:R-:W-:Y:S05]  /*0140*/  EXIT ;  /* 0x000000000000794d */ /* 0x000fea0003800000 */
.L_x_0:
[----:B------:R-:W-:Y:S02]  /*0150*/  ULOP3.LUT UR5, UR4, 0x7, URZ, 0xc0, !UPT ;  /* 0x0000000704057892 */ /* 0x000fe4000f8ec0ff */
[----:B------:R-:W-:Y:S02]  /*0160*/  ULOP3.LUT UR7, UR4, 0x3, URZ, 0xc0, !UPT ;  /* 0x0000000304077892 */ /* 0x000fe4000f8ec0ff */
[----:B------:R-:W-:Y:S02]  /*0170*/  UIADD3 UR6, UPT, UPT, UR5, -0x1, URZ ;  /* 0xffffffff05067890 */ /* 0x000fe4000fffe0ff */
[----:B------:R-:W-:Y:S02]  /*0180*/  ULOP3.LUT UR4, UR4, 0x7ffffff8, URZ, 0xc0, !UPT ;  /* 0x7ffffff804047892 */ /* 0x000fe4000f8ec0ff */
[----:B------:R-:W-:-:S11]  /*0190*/  UISETP.GE.U32.AND UP0, UPT, UR6, 0x3, UPT ;  /* 0x000000030600788c */ /* 0x000fd6000bf06070 */
.L_x_7:
[----:B------:R-:W0:Y:S01]  /*01a0*/  LDC R2, c[0x0][0x394] ;  /* 0x0000e500ff027b82 */ /* 0x000e220000000800 */
[----:B------:R-:W-:Y:S02]  /*01b0*/  HFMA2 R9, -RZ, RZ, 0, 0 ;  /* 0x00000000ff097431 */ /* 0x000fe400000001ff */
[----:B------:R-:W-:Y:S01]  /*01c0*/  IMAD.MOV.U32 R4, RZ, RZ, RZ ;  /* 0x000000ffff047224 */ /* 0x000fe200078e00ff */
[----:B0-----:R-:W-:Y:S02]  /*01d0*/  ISETP.GE.U32.AND P0, PT, R2, 0x8, PT ;  /* 0x000000080200780c */ /* 0x001fe40003f06070 */
[----:B------:R-:W-:-:S11]  /*01e0*/  IADD3 R5, PT, PT, R3, 0x1, -R2 ;  /* 0x0000000103057810 */ /* 0x000fd60007ffe802 */
[----:B------:R-:W-:Y:S05]  /*01f0*/  @!P0 BRA `(.L_x_2) ;  /* 0x00000004003c8947 */ /* 0x000fea0003800000 */
[----:B------:R-:W-:Y:S02]  /*0200*/  MOV R9, RZ ;  /* 0x000000ff00097202 */ /* 0x000fe40000000f00 */
[----:B------:R-:W-:-:S07]  /*0210*/  MOV R2, RZ ;  /* 0x000000ff00027202 */ /* 0x000fce0000000f00 */
.L_x_3:
[----:B------:R-:W-:-:S05]  /*0220*/  IMAD.IADD R26, R5, 0x1, R2 ;  /* 0x00000001051a7824 */ /* 0x000fca00078e0202 */
[----:B------:R-:W-:-:S04]  /*0230*/  IADD3 R11, PT, PT, R26, 0x1, RZ ;  /* 0x000000011a0b7810 */ /* 0x000fc80007ffe0ff */
[----:B------:R-:W-:-:S13]  /*0240*/  ISETP.GT.AND P6, PT, R11, -0x1, PT ;  /* 0xffffffff0b00780c */ /* 0x000fda0003fc4270 */
[----:B------:R-:W0:Y:S01]  /*0250*/  @!P6 LDC.64 R6, c[0x0][0x388] ;  /* 0x0000e200ff06eb82 */ /* 0x000e220000000a00 */
[C---:B------:R-:W-:Y:S01]  /*0260*/  ISETP.GT.AND P5, PT, R26.reuse, -0x1, PT ;  /* 0xffffffff1a00780c */ /* 0x040fe20003fa4270 */
[----:B------:R-:W-:-:S06]  /*0270*/  VIADD R19, R26, 0x3 ;  /* 0x000000031a137836 */ /* 0x000fcc0000000000 */
[----:B------:R-:W1:Y:S01]  /*0280*/  @P6 LDC.64 R16, c[0x0][0x388] ;  /* 0x0000e200ff106b82 */ /* 0x000e620000000a00 */
[----:B0-----:R-:W2:Y:S01]  /*0290*/  @!P6 LDG.E R7, desc[UR8][R6.64] ;  /* 0x000000080607e981 */ /* 0x001ea2000c1e1900 */
[----:B------:R-:W-:-:S06]  /*02a0*/  ISETP.GT.AND P3, PT, R19, -0x1, PT ;  /* 0xffffffff1300780c */ /* 0x000fcc0003f64270 */
[----:B------:R-:W0:Y:S01]  /*02b0*/  @!P5 LDC.64 R20, c[0x0][0x388] ;  /* 0x0000e200ff14db82 */ /* 0x000e220000000a00 */
[C---:B------:R-:W-:Y:S01]  /*02c0*/  IADD3 R18, PT, PT, R26.reuse, 0x2, RZ ;  /* 0x000000021a127810 */ /* 0x040fe20007ffe0ff */
[C---:B------:R-:W-:Y:S01]  /*02d0*/  VIADD R27, R26.reuse, 0x6 ;  /* 0x000000061a1b7836 */ /* 0x040fe20000000000 */
[----:B------:R-:W-:Y:S02]  /*02e0*/  IADD3 R29, PT, PT, R26, 0x4, RZ ;  /* 0x000000041a1d7810 */ /* 0x000fe40007ffe0ff */
[----:B------:R-:W-:Y:S01]  /*02f0*/  ISETP.GT.AND P4, PT, R18, -0x1, PT ;  /* 0xffffffff1200780c */ /* 0x000fe20003f84270 */
[----:B-1----:R-:W-:Y:S01]  /*0300*/  @P6 IMAD.WIDE.U32 R16, R11, 0x4, R16 ;  /* 0x000000040b106825 */ /* 0x002fe200078e0010 */
[----:B------:R-:W-:Y:S02]  /*0310*/  IADD3 R24, PT, PT, R26, 0x5, RZ ;  /* 0x000000051a187810 */ /* 0x000fe40007ffe0ff */
[----:B------:R-:W-:Y:S02]  /*0320*/  ISETP.GT.AND P2, PT, R29, -0x1, PT ;  /* 0xffffffff1d00780c */ /* 0x000fe40003f44270 */
[----:B------:R-:W-:Y:S01]  /*0330*/  ISETP.GT.AND P1, PT, R24, -0x1, PT ;  /* 0xffffffff1800780c */ /* 0x000fe20003f24270 */
[----:B------:R-:W1:Y:S01]  /*0340*/  @!P3 LDC.64 R14, c[0x0][0x388] ;  /* 0x0000e200ff0ebb82 */ /* 0x000e620000000a00 */
[----:B------:R-:W-:-:S02]  /*0350*/  IADD3 R25, PT, PT, R26, 0x7, RZ ;  /* 0x000000071a197810 */ /* 0x000fc40007ffe0ff */
[----:B------:R-:W-:-:S05]  /*0360*/  ISETP.GT.AND P0, PT, R27, -0x1, PT ;  /* 0xffffffff1b00780c */ /* 0x000fca0003f04270 */
[----:B------:R-:W3:Y:S01]  /*0370*/  @!P4 LDC.64 R12, c[0x0][0x388] ;  /* 0x0000e200ff0ccb82 */ /* 0x000ee20000000a00 */
[----:B0-----:R-:W4:Y:S07]  /*0380*/  @!P5 LDG.E R20, desc[UR8][R20.64] ;  /* 0x000000081414d981 */ /* 0x001f2e000c1e1900 */
[----:B------:R-:W0:Y:S08]  /*0390*/  @!P2 LDC.64 R10, c[0x0][0x388] ;  /* 0x0000e200ff0aab82 */ /* 0x000e300000000a00 */
[----:B------:R-:W5:Y:S01]  /*03a0*/  @!P1 LDC.64 R22, c[0x0][0x388] ;  /* 0x0000e200ff169b82 */ /* 0x000f620000000a00 */
[----:B-1----:R-:W2:Y:S04]  /*03b0*/  @!P3 LDG.E R4, desc[UR8][R14.64] ;  /* 0x000000080e04b981 */ /* 0x002ea8000c1e1900 */
[----:B---3--:R1:W3:Y:S04]  /*03c0*/  @!P4 LDG.E R21, desc[UR8][R12.64] ;  /* 0x000000080c15c981 */ /* 0x0082e8000c1e1900 */
[----:B0-----:R-:W3:Y:S01]  /*03d0*/  @!P2 LDG.E R11, desc[UR8][R10.64] ;  /* 0x000000080a0ba981 */ /* 0x001ee2000c1e1900 */
[----:B-1----:R-:W0:Y:S03]  /*03e0*/  @P5 LDC.64 R12, c[0x0][0x388] ;  /* 0x0000e200ff0c5b82 */ /* 0x002e260000000a00 */
[----:B-----5:R1:W5:Y:S05]  /*03f0*/  @!P1 LDG.E R10, desc[UR8][R22.64] ;  /* 0x00000008160a9981 */ /* 0x02036a000c1e1900 */
[----:B-1----:R-:W1:Y:S01]  /*0400*/  @P4 LDC.64 R22, c[0x0][0x388] ;  /* 0x0000e200ff164b82 */ /* 0x002e620000000a00 */
[----:B------:R0:W2:Y:S01]  /*0410*/  @P6 LDG.E R7, desc[UR8][R16.64] ;  /* 0x0000000810076981 */ /* 0x0000a2000c1e1900 */
[----:B------:R-:W-:-:S06]  /*0420*/  ISETP.GT.AND P6, PT, R25, -0x1, PT ;  /* 0xffffffff1900780c */ /* 0x000fcc0003fc4270 */
[----:B0-----:R-:W0:Y:S08]  /*0430*/  @!P0 LDC.64 R16, c[0x0][0x388] ;  /* 0x0000e200ff108b82 */ /* 0x001e300000000a00 */
[----:B------:R-:W1:Y:S01]  /*0440*/  @!P6 LDC.64 R14, c[0x0][0x388] ;  /* 0x0000e200ff0eeb82 */ /* 0x000e620000000a00 */
[----:B0-----:R0:W5:Y:S04]  /*0450*/  @!P0 LDG.E R8, desc[UR8][R16.64] ;  /* 0x0000000810088981 */ /* 0x001168000c1e1900 */
[----:B-1----:R1:W5:Y:S03]  /*0460*/  @!P6 LDG.E R6, desc[UR8][R14.64] ;  /* 0x000000080e06e981 */ /* 0x002366000c1e1900 */
[----:B0-----:R-:W0:Y:S01]  /*0470*/  @P3 LDC.64 R16, c[0x0][0x388] ;  /* 0x0000e200ff103b82 */ /* 0x001e220000000a00 */
[----:B------:R-:W-:-:S05]  /*0480*/  @P5 IMAD.WIDE.U32 R12, R26, 0x4, R12 ;  /* 0x000000041a0c5825 */ /* 0x000fca00078e000c */
[----:B------:R4:W3:Y:S01]  /*0490*/  @P5 LDG.E R20, desc[UR8][R12.64] ;  /* 0x000000080c145981 */ /* 0x0008e2000c1e1900 */
[----:B------:R-:W-:Y:S01]  /*04a0*/  @P4 IMAD.WIDE.U32 R22, R18, 0x4, R22 ;  /* 0x0000000412164825 */ /* 0x000fe200078e0016 */
[----:B-1----:R-:W1:Y:S04]  /*04b0*/  @P1 LDC.64 R14, c[0x0][0x388] ;  /* 0x0000e200ff0e1b82 */ /* 0x002e680000000a00 */
[----:B------:R-:W5:Y:S04]  /*04c0*/  @P4 LDG.E R21, desc[UR8][R22.64] ;  /* 0x0000000816154981 */ /* 0x000f68000c1e1900 */
[----:B----4-:R-:W4:Y:S01]  /*04d0*/  @P2 LDC.64 R12, c[0x0][0x388] ;  /* 0x0000e200ff0c2b82 */ /* 0x010f220000000a00 */
[----:B0-----:R-:W-:-:S07]  /*04e0*/  @P3 IMAD.WIDE.U32 R18, R19, 0x4, R16 ;  /* 0x0000000413123825 */ /* 0x001fce00078e0010 */
[----:B------:R-:W0:Y:S01]  /*04f0*/  @P0 LDC.64 R16, c[0x0][0x388] ;  /* 0x0000e200ff100b82 */ /* 0x000e220000000a00 */
[----:B------:R1:W5:Y:S07]  /*0500*/  @P3 LDG.E R4, desc[UR8][R18.64] ;  /* 0x0000000812043981 */ /* 0x00036e000c1e1900 */
[----:B-1----:R-:W1:Y:S01]  /*0510*/  @P6 LDC.64 R18, c[0x0][0x388] ;  /* 0x0000e200ff126b82 */ /* 0x002e620000000a00 */
[----:B----4-:R-:W-:-:S04]  /*0520*/  @P2 IMAD.WIDE.U32 R28, R29, 0x4, R12 ;  /* 0x000000041d1c2825 */ /* 0x010fc800078e000c */
[----:B------:R-:W-:Y:S01]  /*0530*/  @P1 IMAD.WIDE.U32 R14, R24, 0x4, R14 ;  /* 0x00000004180e1825 */ /* 0x000fe200078e000e */
[----:B------:R-:W4:Y:S04]  /*0540*/  @P2 LDG.E R11, desc[UR8][R28.64] ;  /* 0x000000081c0b2981 */ /* 0x000f28000c1e1900 */
[----:B------:R3:W4:Y:S01]  /*0550*/  @P1 LDG.E R10, desc[UR8][R14.64] ;  /* 0x000000080e0a1981 */ /* 0x000722000c1e1900 */
[----:B0-----:R-:W-:-:S04]  /*0560*/  @P0 IMAD.WIDE.U32 R16, R27, 0x4, R16 ;  /* 0x000000041b100825 */ /* 0x001fc800078e0010 */
[----:B-1----:R-:W-:Y:S01]  /*0570*/  @P6 IMAD.WIDE.U32 R12, R25, 0x4, R18 ;  /* 0x00000004190c6825 */ /* 0x002fe200078e0012 */
[----:B------:R-:W4:Y:S04]  /*0580*/  @P0 LDG.E R8, desc[UR8][R16.64] ;  /* 0x0000000810080981 */ /* 0x000f28000c1e1900 */
[----:B------:R-:W4:Y:S01]  /*0590*/  @P6 LDG.E R6, desc[UR8][R12.64] ;  /* 0x000000080c066981 */ /* 0x000f22000c1e1900 */
[----:B------:R-:W-:-:S04]  /*05a0*/  SHF.L.U32 R22, R2, 0x2, RZ ;  /* 0x0000000202167819 */ /* 0x000fc800000006ff */
[----:B------:R-:W3:Y:S08]  /*05b0*/  LDC R18, c[0x3][R22] ;  /* 0x00c0000016127b82 */ /* 0x000ef00000000800 */
[----:B------:R-:W2:Y:S08]  /*05c0*/  LDC R24, c[0x3][R22+0x4] ;  /* 0x00c0010016187b82 */ /* 0x000eb00000000800 */
[----:B------:R-:W5:Y:S08]  /*05d0*/  LDC R26, c[0x3][R22+0x8] ;  /* 0x00c00200161a7b82 */ /* 0x000f700000000800 */
[----:B------:R-:W0:Y:S01]  /*05e0*/  LDC R19, c[0x3][R22+0xc] ;  /* 0x00c0030016137b82 */ /* 0x000e220000000800 */
[----:B---3--:R-:W-:-:S07]  /*05f0*/  FFMA R15, R18, R20, R9 ;  /* 0x00000014120f7223 */ /* 0x008fce0000000009 */
[----:B------:R-:W4:Y:S01]  /*0600*/  LDC R28, c[0x3][R22+0x10] ;  /* 0x00c00400161c7b82 */ /* 0x000f220000000800 */
[----:B--2---:R-:W-:-:S07]  /*0610*/  FFMA R15, R24, R7, R15 ;  /* 0x00000007180f7223 */ /* 0x004fce000000000f */
[----:B------:R-:W1:Y:S08]  /*0620*/  LDC R23, c[0x3][R22+0x14] ;  /* 0x00c0050016177b82 */ /* 0x000e700000000800 */
[----:B------:R-:W2:Y:S01]  /*0630*/  LDC R9, c[0x3][R22+0x18] ;  /* 0x00c0060016097b82 */ /* 0x000ea20000000800 */
[----:B-----5:R-:W-:Y:S01]  /*0640*/  FFMA R26, R26, R21, R15 ;  /* 0x000000151a1a7223 */ /* 0x020fe2000000000f */
[----:B------:R-:W-:-:S06]  /*0650*/  VIADD R2, R2, 0x8 ;  /* 0x0000000802027836 */ /* 0x000fcc0000000000 */
[----:B------:R-:W3:Y:S01]  /*0660*/  LDC R7, c[0x3][R22+0x1c] ;  /* 0x00c0070016077b82 */ /* 0x000ee20000000800 */
[----:B0-----:R-:W-:Y:S01]  /*0670*/  FFMA R19, R19, R4, R26 ;  /* 0x0000000413137223 */ /* 0x001fe2000000001a */
[----:B------:R-:W-:-:S03]  /*0680*/  ISETP.NE.AND P0, PT, R2, UR4, PT ;  /* 0x0000000402007c0c */ /* 0x000fc6000bf05270 */
[----:B----4-:R-:W-:-:S04]  /*0690*/  FFMA R28, R28, R11, R19 ;  /* 0x0000000b1c1c7223 */ /* 0x010fc80000000013 */
[----:B-1----:R-:W-:-:S04]  /*06a0*/  FFMA R10, R23, R10, R28 ;  /* 0x0000000a170a7223 */ /* 0x002fc8000000001c */
[----:B--2---:R-:W-:-:S04]  /*06b0*/  FFMA R8, R9, R8, R10 ;  /* 0x0000000809087223 */ /* 0x004fc8000000000a */
[----:B---3--:R-:W-:Y:S01]  /*06c0*/  FFMA R9, R7, R6, R8 ;  /* 0x0000000607097223 */ /* 0x008fe20000000008 */
[----:B------:R-:W-:Y:S06]  /*06d0*/  @P0 BRA `(.L_x_3) ;  /* 0xfffffff800d00947 */ /* 0x000fec000383ffff */
[----:B------:R-:W-:-:S07]  /*06e0*/  MOV R4, UR4 ;  /* 0x0000000400047c02 */ /* 0x000fce0008000f00 */
.L_x_2:
[----:B------:R-:W-:-:S09]  /*06f0*/  UISETP.NE.AND UP1, UPT, UR5, URZ, UPT ;  /* 0x000000ff0500728c */ /* 0x000fd2000bf25270 */
[----:B------:R-:W-:Y:S05]  /*0700*/  BRA.U !UP1, `(.L_x_4) ;  /* 0x0000000509307547 */ /* 0x000fea000b800000 */
[----:B------:R-:W-:Y:S01]  /*0710*/  UISETP.NE.AND UP1, UPT, UR7, URZ, UPT ;  /* 0x000000ff0700728c */ /* 0x000fe2000bf25270 */
[----:B------:R-:W-:Y:S10]  /*0720*/  BRA.U !UP0, `(.L_x_5) ;  /* 0x0000000108987547 */ /* 0x000ff4000b800000 */
[----:B------:R-:W-:-:S04]  /*0730*/  IADD3 R18, PT, PT, R5, R4, RZ ;  /* 0x0000000405127210 */ /* 0x000fc80007ffe0ff */
[C---:B------:R-:W-:Y:S01]  /*0740*/  ISETP.GT.AND P0, PT, R18.reuse, -0x1, PT ;  /* 0xffffffff1200780c */ /* 0x040fe20003f04270 */
[C---:B------:R-:W-:Y:S01]  /*0750*/  VIADD R21, R18.reuse, 0x1 ;  /* 0x0000000112157836 */ /* 0x040fe20000000000 */
[C---:B------:R-:W-:Y:S02]  /*0760*/  IADD3 R19, PT, PT, R18.reuse, 0x2, RZ ;  /* 0x0000000212137810 */ /* 0x040fe40007ffe0ff */
[----:B------:R-:W-:Y:S02]  /*0770*/  IADD3 R17, PT, PT, R18, 0x3, RZ ;  /* 0x0000000312117810 */ /* 0x000fe40007ffe0ff */
[----:B------:R-:W-:Y:S02]  /*0780*/  ISETP.GT.AND P1, PT, R21, -0x1, PT ;  /* 0xffffffff1500780c */ /* 0x000fe40003f24270 */
[----:B------:R-:W-:Y:S02]  /*0790*/  ISETP.GT.AND P2, PT, R19, -0x1, PT ;  /* 0xffffffff1300780c */ /* 0x000fe40003f44270 */
[----:B------:R-:W-:-:S03]  /*07a0*/  ISETP.GT.AND P3, PT, R17, -0x1, PT ;  /* 0xffffffff1100780c */ /* 0x000fc60003f64270 */
[----:B------:R-:W0:Y:S08]  /*07b0*/  @!P0 LDC.64 R26, c[0x0][0x388] ;  /* 0x0000e200ff1a8b82 */ /* 0x000e300000000a00 */
[----:B------:R-:W1:Y:S08]  /*07c0*/  @!P1 LDC.64 R28, c[0x0][0x388] ;  /* 0x0000e200ff1c9b82 */ /* 0x000e700000000a00 */
[----:B------:R-:W2:Y:S08]  /*07d0*/  @!P2 LDC.64 R24, c[0x0][0x388] ;  /* 0x0000e200ff18ab82 */ /* 0x000eb00000000a00 */
[----:B------:R-:W3:Y:S01]  /*07e0*/  @!P3 LDC.64 R22, c[0x0][0x388] ;  /* 0x0000e200ff16bb82 */ /* 0x000ee20000000a00 */
[----:B0-----:R-:W4:Y:S04]  /*07f0*/  @!P0 LDG.E R8, desc[UR8][R26.64] ;  /* 0x000000081a088981 */ /* 0x001f28000c1e1900 */
[----:B-1----:R-:W5:Y:S03]  /*0800*/  @!P1 LDG.E R2, desc[UR8][R28.64] ;  /* 0x000000081c029981 */ /* 0x002f66000c1e1900 */
[----:B------:R-:W0:Y:S01]  /*0810*/  @P0 LDC.64 R14, c[0x0][0x388] ;  /* 0x0000e200ff0e0b82 */ /* 0x000e220000000a00 */
[----:B--2---:R-:W2:Y:S07]  /*0820*/  @!P2 LDG.E R16, desc[UR8][R24.64] ;  /* 0x000000081810a981 */ /* 0x004eae000c1e1900 */
[----:B------:R-:W1:Y:S01]  /*0830*/  @P1 LDC.64 R12, c[0x0][0x388] ;  /* 0x0000e200ff0c1b82 */ /* 0x000e620000000a00 */
[----:B---3--:R3:W2:Y:S07]  /*0840*/  @!P3 LDG.E R22, desc[UR8][R22.64] ;  /* 0x000000081616b981 */ /* 0x0086ae000c1e1900 */
[----:B------:R-:W3:Y:S08]  /*0850*/  @P2 LDC.64 R6, c[0x0][0x388] ;  /* 0x0000e200ff062b82 */ /* 0x000ef00000000a00 */
[----:B------:R-:W3:Y:S01]  /*0860*/  @P3 LDC.64 R10, c[0x0][0x388] ;  /* 0x0000e200ff0a3b82 */ /* 0x000ee20000000a00 */
[----:B0-----:R-:W-:-:S04]  /*0870*/  @P0 IMAD.WIDE.U32 R14, R18, 0x4, R14 ;  /* 0x00000004120e0825 */ /* 0x001fc800078e000e */
[----:B-1----:R-:W-:-:S04]  /*0880*/  @P1 IMAD.WIDE.U32 R12, R21, 0x4, R12 ;  /* 0x00000004150c1825 */ /* 0x002fc800078e000c */
[----:B---3--:R-:W-:-:S04]  /*0890*/  @P2 IMAD.WIDE.U32 R6, R19, 0x4, R6 ;  /* 0x0000000413062825 */ /* 0x008fc800078e0006 */
[----:B------:R-:W-:Y:S01]  /*08a0*/  @P3 IMAD.WIDE.U32 R10, R17, 0x4, R10 ;  /* 0x00000004110a3825 */ /* 0x000fe200078e000a */
[----:B------:R-:W4:Y:S04]  /*08b0*/  @P0 LDG.E R8, desc[UR8][R14.64] ;  /* 0x000000080e080981 */ /* 0x000f28000c1e1900 */
[----:B------:R-:W5:Y:S04]  /*08c0*/  @P1 LDG.E R2, desc[UR8][R12.64] ;  /* 0x000000080c021981 */ /* 0x000f68000c1e1900 */
[----:B------:R-:W2:Y:S04]  /*08d0*/  @P2 LDG.E R16, desc[UR8][R6.64] ;  /* 0x0000000806102981 */ /* 0x000ea8000c1e1900 */
[----:B------:R-:W3:Y:S01]  /*08e0*/  @P3 LDG.E R22, desc[UR8][R10.64] ;  /* 0x000000080a163981 */ /* 0x000ee2000c1e1900 */
[C---:B------:R-:W-:Y:S01]  /*08f0*/  SHF.L.U32 R17, R4.reuse, 0x2, RZ ;  /* 0x0000000204117819 */ /* 0x040fe200000006ff */
[----:B------:R-:W-:-:S03]  /*0900*/  VIADD R4, R4, 0x4 ;  /* 0x0000000404047836 */ /* 0x000fc60000000000 */
[----:B------:R-:W4:Y:S08]  /*0910*/  LDC R18, c[0x3][R17] ;  /* 0x00c0000011127b82 */ /* 0x000f300000000800 */
[----:B------:R-:W5:Y:S08]  /*0920*/  LDC R19, c[0x3][R17+0x4] ;  /* 0x00c0010011137b82 */ /* 0x000f700000000800 */
[----:B------:R-:W2:Y:S08]  /*0930*/  LDC R21, c[0x3][R17+0x8] ;  /* 0x00c0020011157b82 */ /* 0x000eb00000000800 */
[----:B------:R-:W3:Y:S01]  /*0940*/  LDC R23, c[0x3][R17+0xc] ;  /* 0x00c0030011177b82 */ /* 0x000ee20000000800 */
[----:B----4-:R-:W-:-:S04]  /*0950*/  FFMA R8, R18, R8, R9 ;  /* 0x0000000812087223 */ /* 0x010fc80000000009 */
[----:B-----5:R-:W-:-:S04]  /*0960*/  FFMA R2, R19, R2, R8 ;  /* 0x0000000213027223 */ /* 0x020fc80000000008 */
[----:B--2---:R-:W-:-:S04]  /*0970*/  FFMA R2, R21, R16, R2 ;  /* 0x0000001015027223 */ /* 0x004fc80000000002 */
[----:B---3--:R-:W-:-:S07]  /*0980*/  FFMA R9, R23, R22, R2 ;  /* 0x0000001617097223 */ /* 0x008fce0000000002 */
.L_x_5:
[----:B------:R-:W-:Y:S05]  /*0990*/  BRA.U !UP1, `(.L_x_4) ;  /* 0x00000001098c7547 */ /* 0x000fea000b800000 */
[----:B------:R-:W0:Y:S01]  /*09a0*/  LDCU UR6, c[0x0][0x394] ;  /* 0x00007280ff0677ac */ /* 0x000e220008000800 */
[----:B------:R-:W-:Y:S02]  /*09b0*/  UISETP.NE.AND UP1, UPT, UR7, 0x1, UPT ;  /* 0x000000010700788c */ /* 0x000fe4000bf25270 */
[----:B0-----:R-:W-:-:S07]  /*09c0*/  ULOP3.LUT UP2, URZ, UR6, 0x1, URZ, 0xc0, !UPT ;  /* 0x0000000106ff7892 */ /* 0x001fce000f84c0ff */
[----:B------:R-:W-:Y:S05]  /*09d0*/  BRA.U !UP1, `(.L_x_6) ;  /* 0x0000000109507547 */ /* 0x000fea000b800000 */
[----:B------:R-:W-:-:S04]  /*09e0*/  IADD3 R19, PT, PT, R5, R4, RZ ;  /* 0x0000000405137210 */ /* 0x000fc80007ffe0ff */
[C---:B------:R-:W-:Y:S02]  /*09f0*/  ISETP.GT.AND P0, PT, R19.reuse, -0x1, PT ;  /* 0xffffffff1300780c */ /* 0x040fe40003f04270 */
[----:B------:R-:W-:-:S04]  /*0a00*/  IADD3 R17, PT, PT, R19, 0x1, RZ ;  /* 0x0000000113117810 */ /* 0x000fc80007ffe0ff */
[----:B------:R-:W-:-:S07]  /*0a10*/  ISETP.GT.AND P1, PT, R17, -0x1, PT ;  /* 0xffffffff1100780c */ /* 0x000fce0003f24270 */
[----:B------:R-:W0:Y:S08]  /*0a20*/  @!P0 LDC.64 R12, c[0x0][0x388] ;  /* 0x0000e200ff0c8b82 */ /* 0x000e300000000a00 */
[----:B------:R-:W1:Y:S08]  /*0a30*/  @!P1 LDC.64 R14, c[0x0][0x388] ;  /* 0x0000e200ff0e9b82 */ /* 0x000e700000000a00 */
[----:B------:R-:W2:Y:S01]  /*0a40*/  @P0 LDC.64 R6, c[0x0][0x388] ;  /* 0x0000e200ff060b82 */ /* 0x000ea20000000a00 */
[----:B0-----:R-:W3:Y:S07]  /*0a50*/  @!P0 LDG.E R2, desc[UR8][R12.64] ;  /* 0x000000080c028981 */ /* 0x001eee000c1e1900 */
[----:B------:R-:W0:Y:S01]  /*0a60*/  @P1 LDC.64 R10, c[0x0][0x388] ;  /* 0x0000e200ff0a1b82 */ /* 0x000e220000000a00 */
[----:B-1----:R-:W4:Y:S01]  /*0a70*/  @!P1 LDG.E R16, desc[UR8][R14.64] ;  /* 0x000000080e109981 */ /* 0x002f22000c1e1900 */
[----:B--2---:R-:W-:-:S04]  /*0a80*/  @P0 IMAD.WIDE.U32 R6, R19, 0x4, R6 ;  /* 0x0000000413060825 */ /* 0x004fc800078e0006 */
[----:B0-----:R-:W-:Y:S01]  /*0a90*/  @P1 IMAD.WIDE.U32 R10, R17, 0x4, R10 ;  /* 0x00000004110a1825 */ /* 0x001fe200078e000a */
[C---:B------:R-:W-:Y:S01]  /*0aa0*/  SHF.L.U32 R18, R4.reuse, 0x2, RZ ;  /* 0x0000000204127819 */ /* 0x040fe200000006ff */
[----:B------:R-:W3:Y:S04]  /*0ab0*/  @P0 LDG.E R2, desc[UR8][R6.64] ;  /* 0x0000000806020981 */ /* 0x000ee8000c1e1900 */
[----:B------:R-:W4:Y:S01]  /*0ac0*/  @P1 LDG.E R16, desc[UR8][R10.64] ;  /* 0x000000080a101981 */ /* 0x000f22000c1e1900 */
[----:B------:R-:W3:Y:S01]  /*0ad0*/  LDC R8, c[0x3][R18] ;  /* 0x00c0000012087b82 */ /* 0x000ee20000000800 */
[----:B------:R-:W-:-:S07]  /*0ae0*/  VIADD R4, R4, 0x2 ;  /* 0x0000000204047836 */ /* 0x000fce0000000000 */
[----:B------:R-:W4:Y:S01]  /*0af0*/  LDC R17, c[0x3][R18+0x4] ;  /* 0x00c0010012117b82 */ /* 0x000f220000000800 */
[----:B---3--:R-:W-:-:S04]  /*0b00*/  FFMA R2, R8, R2, R9 ;  /* 0x0000000208027223 */ /* 0x008fc80000000009 */
[----:B----4-:R-:W-:-:S07]  /*0b10*/  FFMA R9, R17, R16, R2 ;  /* 0x0000001011097223 */ /* 0x010fce0000000002 */
.L_x_6:
[----:B------:R-:W-:Y:S05]  /*0b20*/  BRA.U !UP2, `(.L_x_4) ;  /* 0x000000010a287547 */ /* 0x000fea000b800000 */
[----:B------:R-:W-:-:S04]  /*0b30*/  IADD3 R5, PT, PT, R5, R4, RZ ;  /* 0x0000000405057210 */ /* 0x000fc80007ffe0ff */
[----:B------:R-:W-:-:S13]  /*0b40*/  ISETP.GT.AND P0, PT, R5, -0x1, PT ;  /* 0xffffffff0500780c */ /* 0x000fda0003f04270 */
[----:B------:R-:W0:Y:S08]  /*0b50*/  @!P0 LDC.64 R10, c[0x0][0x388] ;  /* 0x0000e200ff0a8b82 */ /* 0x000e300000000a00 */
[----:B------:R-:W1:Y:S01]  /*0b60*/  @P0 LDC.64 R6, c[0x0][0x388] ;  /* 0x0000e200ff060b82 */ /* 0x000e620000000a00 */
[----:B0-----:R-:W2:Y:S01]  /*0b70*/  @!P0 LDG.E R2, desc[UR8][R10.64] ;  /* 0x000000080a028981 */ /* 0x001ea2000c1e1900 */
[----:B-1----:R-:W-:Y:S01]  /*0b80*/  @P0 IMAD.WIDE.U32 R6, R5, 0x4, R6 ;  /* 0x0000000405060825 */ /* 0x002fe200078e0006 */
[----:B------:R-:W-:-:S06]  /*0b90*/  SHF.L.U32 R4, R4, 0x2, RZ ;  /* 0x0000000204047819 */ /* 0x000fcc00000006ff */
[----:B------:R-:W2:Y:S01]  /*0ba0*/  LDC R4, c[0x3][R4] ;  /* 0x00c0000004047b82 */ /* 0x000ea20000000800 */
[----:B------:R-:W2:Y:S02]  /*0bb0*/  @P0 LDG.E R2, desc[UR8][R6.64] ;  /* 0x0000000806020981 */ /* 0x000ea4000c1e1900 */
[----:B--2---:R-:W-:-:S07]  /*0bc0*/  FFMA R9, R4, R2, R9 ;  /* 0x0000000204097223 */ /* 0x004fce0000000009 */
.L_x_4:
[----:B------:R-:W0:Y:S01]  /*0bd0*/  LDC.64 R4, c[0x0][0x380] ;  /* 0x0000e000ff047b82 */ /* 0x000e220000000a00 */
[----:B------:R-:W1:Y:S01]  /*0be0*/  LDCU UR6, c[0x0][0x390] ;  /* 0x00007200ff0677ac */ /* 0x000e620008000800 */
[----:B0-----:R-:W-:Y:S01]  /*0bf0*/  IMAD.WIDE R4, R3, 0x4, R4 ;  /* 0x0000000403047825 */ /* 0x001fe200078e0204 */
[----:B------:R-:W-:-:S04]  /*0c00*/  IADD3 R3, PT, PT, R0, R3, RZ ;  /* 0x0000000300037210 */ /* 0x000fc80007ffe0ff */
[----:B------:R0:W-:Y:S01]  /*0c10*/  STG.E desc[UR8][R4.64], R9 ;  /* 0x0000000904007986 */ /* 0x0001e2000c101908 */
[----:B-1----:R-:W-:-:S13]  /*0c20*/  ISETP.GE.AND P0, PT, R3, UR6, PT ;  /* 0x0000000603007c0c */ /* 0x002fda000bf06270 */
[----:B0-----:R-:W-:Y:S05]  /*0c30*/  @!P0 BRA `(.L_x_7) ;  /* 0xfffffff400588947 */ /* 0x001fea000383ffff */
[----:B------:R-:W-:Y:S05]  /*0c40*/  EXIT ;  /* 0x000000000000794d */ /* 0x000fea0003800000 */
.L_x_8:
[----:B------:R-:W-:-:S00]  /*0c50*/  BRA `(.L_x_8) ;  /* 0xfffffffc00fc7947 */ /* 0x000fc0000383ffff */
[----:B------:R-:W-:-:S00]  /*0c60*/  NOP ;  /* 0x0000000000007918 */ /* 0x000fc00000000000 */
        /* <DEDUP_REMOVED lines=9> */
.L_x_9:


//--------------------- .nv.shared.reserved.0     --------------------------
	.section	.nv.shared.reserved.0,"aw",@nobits
	.weak		__nv_reservedSMEM_offset_0_alias
	.size		__nv_reservedSMEM_offset_0_alias, 0, 64
	.other		__nv_reservedSMEM_offset_0_alias,@"STO_CUDA_RESERVED_SHARED STV_DEFAULT"
__nv_reservedSMEM_offset_0_alias:
	.zero		0
	.zero		64


//--------------------- .nv.constant0._Z14average_kernelPfS_ii --------------------------
	.section	.nv.constant0._Z14average_kernelPfS_ii,"a",@progbits
	.sectionflags	@""
	.align	4
.nv.constant0._Z14average_kernelPfS_ii:
	.zero		920


//--------------------- SYMBOLS --------------------------

	.type		.nv.reservedSmem.offset0,@object
	.size		.nv.reservedSmem.offset0,0x4
